	.headerflags	@"EF_CUDA_TEXMODE_UNIFIED EF_CUDA_64BIT_ADDRESS EF_CUDA_ACCELERATORS EF_CUDA_SM90 EF_CUDA_VIRTUAL_SM(EF_CUDA_SM90)"
	.elftype	@"ET_EXEC"


//--------------------- .nv.info                  --------------------------
	.section	.nv.info,"",@"SHT_CUDA_INFO"
	.align	4


	//----- nvinfo : EIATTR_REGCOUNT
	.align		4
        /*0000*/ 	.byte	0x04, 0x2f
        /*0002*/ 	.short	(.L_3 - .L_2)
	.align		4
.L_2:
        /*0004*/ 	.word	index@(triton_poi_fused__native_batch_norm_legit_no_training_convolution_relu_6)
        /*0008*/ 	.word	0x00000016


	//----- nvinfo : EIATTR_MIN_STACK_SIZE
	.align		4
.L_3:
        /*000c*/ 	.byte	0x04, 0x12
        /*000e*/ 	.short	(.L_5 - .L_4)
	.align		4
.L_4:
        /*0010*/ 	.word	index@(triton_poi_fused__native_batch_norm_legit_no_training_convolution_relu_6)
        /*0014*/ 	.word	0x00000000


	//----- nvinfo : EIATTR_FRAME_SIZE
	.align		4
.L_5:
        /*0018*/ 	.byte	0x04, 0x11
        /*001a*/ 	.short	(.L_7 - .L_6)
	.align		4
.L_6:
        /*001c*/ 	.word	index@(triton_poi_fused__native_batch_norm_legit_no_training_convolution_relu_6)
        /*0020*/ 	.word	0x00000000


	//----- nvinfo : EIATTR_MIN_STACK_SIZE
	.align		4
.L_7:
        /*0024*/ 	.byte	0x04, 0x12
        /*0026*/ 	.short	(.L_9 - .L_8)
	.align		4
.L_8:
        /*0028*/ 	.word	index@(triton_poi_fused__native_batch_norm_legit_no_training_convolution_relu_6)
        /*002c*/ 	.word	0x00000000
.L_9:


//--------------------- .nv.info.triton_poi_fused__native_batch_norm_legit_no_training_convolution_relu_6 --------------------------
	.section	.nv.info.triton_poi_fused__native_batch_norm_legit_no_training_convolution_relu_6,"",@"SHT_CUDA_INFO"
	.sectionflags	@""
	.align	4


	//----- nvinfo : EIATTR_CUDA_API_VERSION
	.align		4
        /*0000*/ 	.byte	0x04, 0x37
        /*0002*/ 	.short	(.L_11 - .L_10)
.L_10:
        /*0004*/ 	.word	0x0000007c


	//----- nvinfo : EIATTR_KPARAM_INFO
	.align		4
.L_11:
        /*0008*/ 	.byte	0x04, 0x17
        /*000a*/ 	.short	(.L_13 - .L_12)
.L_12:
        /*000c*/ 	.word	0x00000000
        /*0010*/ 	.short	0x0007
        /*0012*/ 	.short	0x0038
        /*0014*/ 	.byte	0x00, 0xf0, 0x11, 0x00


	//----- nvinfo : EIATTR_KPARAM_INFO
	.align		4
.L_13:
        /*0018*/ 	.byte	0x04, 0x17
        /*001a*/ 	.short	(.L_15 - .L_14)
.L_14:
        /*001c*/ 	.word	0x00000000
        /*0020*/ 	.short	0x0006
        /*0022*/ 	.short	0x0030
        /*0024*/ 	.byte	0x00, 0xf4, 0x21, 0x00


	//----- nvinfo : EIATTR_KPARAM_INFO
	.align		4
.L_15:
        /*0028*/ 	.byte	0x04, 0x17
        /*002a*/ 	.short	(.L_17 - .L_16)
.L_16:
        /*002c*/ 	.word	0x00000000
        /*0030*/ 	.short	0x0005
        /*0032*/ 	.short	0x0028
        /*0034*/ 	.byte	0x00, 0xf4, 0x21, 0x00


	//----- nvinfo : EIATTR_KPARAM_INFO
	.align		4
.L_17:
        /*0038*/ 	.byte	0x04, 0x17
        /*003a*/ 	.short	(.L_19 - .L_18)
.L_18:
        /*003c*/ 	.word	0x00000000
        /*0040*/ 	.short	0x0004
        /*0042*/ 	.short	0x0020
        /*0044*/ 	.byte	0x00, 0xf4, 0x21, 0x00


	//----- nvinfo : EIATTR_KPARAM_INFO
	.align		4
.L_19:
        /*0048*/ 	.byte	0x04, 0x17
        /*004a*/ 	.short	(.L_21 - .L_20)
.L_20:
        /*004c*/ 	.word	0x00000000
        /*0050*/ 	.short	0x0003
        /*0052*/ 	.short	0x0018
        /*0054*/ 	.byte	0x00, 0xf4, 0x21, 0x00


	//----- nvinfo : EIATTR_KPARAM_INFO
	.align		4
.L_21:
        /*0058*/ 	.byte	0x04, 0x17
        /*005a*/ 	.short	(.L_23 - .L_22)
.L_22:
        /*005c*/ 	.word	0x00000000
        /*0060*/ 	.short	0x0002
        /*0062*/ 	.short	0x0010
        /*0064*/ 	.byte	0x00, 0xf4, 0x21, 0x00


	//----- nvinfo : EIATTR_KPARAM_INFO
	.align		4
.L_23:
        /*0068*/ 	.byte	0x04, 0x17
        /*006a*/ 	.short	(.L_25 - .L_24)
.L_24:
        /*006c*/ 	.word	0x00000000
        /*0070*/ 	.short	0x0001
        /*0072*/ 	.short	0x0008
        /*0074*/ 	.byte	0x00, 0xf4, 0x21, 0x00


	//----- nvinfo : EIATTR_KPARAM_INFO
	.align		4
.L_25:
        /*0078*/ 	.byte	0x04, 0x17
        /*007a*/ 	.short	(.L_27 - .L_26)
.L_26:
        /*007c*/ 	.word	0x00000000
        /*0080*/ 	.short	0x0000
        /*0082*/ 	.short	0x0000
        /*0084*/ 	.byte	0x00, 0xf4, 0x21, 0x00


	//----- nvinfo : EIATTR_SPARSE_MMA_MASK
	.align		4
.L_27:
        /*0088*/ 	.byte	0x03, 0x50
        /*008a*/ 	.short	0x0000


	//----- nvinfo : EIATTR_MAXREG_COUNT
	.align		4
        /*008c*/ 	.byte	0x03, 0x1b
        /*008e*/ 	.short	0x00ff


	//----- nvinfo : EIATTR_EXIT_INSTR_OFFSETS
	.align		4
        /*0090*/ 	.byte	0x04, 0x1c
        /*0092*/ 	.short	(.L_29 - .L_28)


	//   ....[0]....
.L_28:
        /*0094*/ 	.word	0x000003c0


	//----- nvinfo : EIATTR_REQNTID
	.align		4
.L_29:
        /*0098*/ 	.byte	0x04, 0x10
        /*009a*/ 	.short	(.L_31 - .L_30)
.L_30:
        /*009c*/ 	.word	0x00000080
        /*00a0*/ 	.word	0x00000001
        /*00a4*/ 	.word	0x00000001


	//----- nvinfo : EIATTR_CBANK_PARAM_SIZE
	.align		4
.L_31:
        /*00a8*/ 	.byte	0x03, 0x19
        /*00aa*/ 	.short	0x003c


	//----- nvinfo : EIATTR_PARAM_CBANK
	.align		4
        /*00ac*/ 	.byte	0x04, 0x0a
        /*00ae*/ 	.short	(.L_33 - .L_32)
	.align		4
.L_32:
        /*00b0*/ 	.word	index@(.nv.constant0.triton_poi_fused__native_batch_norm_legit_no_training_convolution_relu_6)
        /*00b4*/ 	.short	0x0210
        /*00b6*/ 	.short	0x003c


	//----- nvinfo : EIATTR_SW_WAR
	.align		4
.L_33:
        /*00b8*/ 	.byte	0x04, 0x36
        /*00ba*/ 	.short	(.L_35 - .L_34)
.L_34:
        /*00bc*/ 	.word	0x00000008
.L_35:


//--------------------- .nv.callgraph             --------------------------
	.section	.nv.callgraph,"",@"SHT_CUDA_CALLGRAPH"
	.align	4
	.sectionentsize	8
	.align		4
        /*0000*/ 	.word	0x00000000
	.align		4
        /*0004*/ 	.word	0xffffffff
	.align		4
        /*0008*/ 	.word	0x00000000
	.align		4
        /*000c*/ 	.word	0xfffffffe
	.align		4
        /*0010*/ 	.word	0x00000000
	.align		4
        /*0014*/ 	.word	0xfffffffd
	.align		4
        /*0018*/ 	.word	0x00000000
	.align		4
        /*001c*/ 	.word	0xfffffffc


//--------------------- .nv.constant4             --------------------------
	.section	.nv.constant4,"a",@progbits
	.align	8
	.align		8
.nv.constant4:
        /*0000*/ 	.dword	_$_str
	.align		8
        /*0008*/ 	.dword	_$_str_$_2


//--------------------- .text.triton_poi_fused__native_batch_norm_legit_no_training_convolution_relu_6 --------------------------
	.section	.text.triton_poi_fused__native_batch_norm_legit_no_training_convolution_relu_6,"ax",@progbits
	.align	128
        .global         triton_poi_fused__native_batch_norm_legit_no_training_convolution_relu_6
        .type           triton_poi_fused__native_batch_norm_legit_no_training_convolution_relu_6,@function
        .size           triton_poi_fused__native_batch_norm_legit_no_training_convolution_relu_6,(.L_x_1 - triton_poi_fused__native_batch_norm_legit_no_training_convolution_relu_6)
        .other          triton_poi_fused__native_batch_norm_legit_no_training_convolution_relu_6,@"STO_CUDA_ENTRY STV_DEFAULT"
triton_poi_fused__native_batch_norm_legit_no_training_convolution_relu_6:
.text.triton_poi_fused__native_batch_norm_legit_no_training_convolution_relu_6:
[----:B------:R-:W-:Y:S01]  /*0000*/  LDC R1, c[0x0][0x28] ;  /* 0x00000a00ff017b82 */ /* 0x000fe20000000800 */
[----:B------:R-:W1:Y:S07]  /*0010*/  S2R R0, SR_TID.X ;  /* 0x0000000000007919 */ /* 0x000e6e0000002100 */
[----:B------:R-:W2:Y:S01]  /*0020*/  LDC.64 R14, c[0x0][0x228] ;  /* 0x00008a00ff0e7b82 */ /* 0x000ea20000000a00 */
[----:B------:R-:W-:Y:S01]  /*0030*/  ULDC.64 UR4, c[0x0][0x208] ;  /* 0x0000820000047ab9 */ /* 0x000fe20000000a00 */
[----:B------:R-:W3:Y:S06]  /*0040*/  S2R R5, SR_CTAID.X ;  /* 0x0000000000057919 */ /* 0x000eec0000002500 */
[----:B------:R-:W4:Y:S08]  /*0050*/  LDC.64 R10, c[0x0][0x218] ;  /* 0x00008600ff0a7b82 */ /* 0x000f300000000a00 */
[----:B------:R-:W5:Y:S08]  /*0060*/  LDC.64 R12, c[0x0][0x220] ;  /* 0x00008800ff0c7b82 */ /* 0x000f700000000a00 */
[----:B------:R-:W4:Y:S01]  /*0070*/  LDC.64 R16, c[0x0][0x230] ;  /* 0x00008c00ff107b82 */ /* 0x000f220000000a00 */
[----:B-1----:R-:W-:-:S02]  /*0080*/  SHF.L.U32 R0, R0, 0x1, RZ ;  /* 0x0000000100007819 */ /* 0x002fc400000006ff */
[----:B---3--:R-:W-:Y:S02]  /*0090*/  SHF.R.S32.HI R3, RZ, 0x17, R5 ;  /* 0x00000017ff037819 */ /* 0x008fe40000011405 */
[----:B------:R-:W-:Y:S02]  /*00a0*/  LOP3.LUT R0, R0, 0xfe, RZ, 0xc0, !PT ;  /* 0x000000fe00007812 */ /* 0x000fe400078ec0ff */
[----:B------:R-:W-:Y:S02]  /*00b0*/  SGXT R3, R3, 0x1 ;  /* 0x000000010303781a */ /* 0x000fe40000000200 */
[----:B------:R-:W-:Y:S02]  /*00c0*/  LEA R0, R5, R0, 0x8 ;  /* 0x0000000005007211 */ /* 0x000fe400078e40ff */
[----:B------:R-:W1:Y:S02]  /*00d0*/  LDC.64 R4, c[0x0][0x238] ;  /* 0x00008e00ff047b82 */ /* 0x000e640000000a00 */
[----:B------:R-:W-:-:S04]  /*00e0*/  LEA.HI R3, R3, R0, RZ, 0x2 ;  /* 0x0000000003037211 */ /* 0x000fc800078f10ff */
[--C-:B------:R-:W-:Y:S02]  /*00f0*/  SHF.R.S32.HI R2, RZ, 0x2, R3.reuse ;  /* 0x00000002ff027819 */ /* 0x100fe40000011403 */
[----:B------:R-:W-:-:S04]  /*0100*/  SHF.R.S32.HI R3, RZ, 0x1f, R3 ;  /* 0x0000001fff037819 */ /* 0x000fc80000011403 */
[----:B------:R-:W-:-:S04]  /*0110*/  LEA.HI R3, R3, R2, RZ, 0x8 ;  /* 0x0000000203037211 */ /* 0x000fc800078f40ff */
[----:B------:R-:W-:-:S04]  /*0120*/  LOP3.LUT R3, R3, 0xffffff00, RZ, 0xc0, !PT ;  /* 0xffffff0003037812 */ /* 0x000fc800078ec0ff */
[----:B------:R-:W-:Y:S02]  /*0130*/  IADD3 R19, R2, -R3, RZ ;  /* 0x8000000302137210 */ /* 0x000fe40007ffe0ff */
[----:B------:R-:W3:Y:S03]  /*0140*/  LDC.64 R2, c[0x0][0x210] ;  /* 0x00008400ff027b82 */ /* 0x000ee60000000a00 */
[----:B--2---:R-:W-:-:S05]  /*0150*/  IMAD.WIDE R14, R19, 0x4, R14 ;  /* 0x00000004130e7825 */ /* 0x004fca00078e020e */
[----:B------:R2:W2:Y:S01]  /*0160*/  LDG.E.EL R18, desc[UR4][R14.64] ;  /* 0x000000040e127981 */ /* 0x0004a2000c2e1900 */
[----:B----4-:R-:W-:-:S04]  /*0170*/  IMAD.WIDE R10, R19, 0x4, R10 ;  /* 0x00000004130a7825 */ /* 0x010fc800078e020a */
[----:B-----5:R-:W-:Y:S01]  /*0180*/  IMAD.WIDE R12, R19, 0x4, R12 ;  /* 0x00000004130c7825 */ /* 0x020fe200078e020c */
[----:B------:R4:W5:Y:S04]  /*0190*/  LDG.E.EL R8, desc[UR4][R10.64] ;  /* 0x000000040a087981 */ /* 0x000968000c2e1900 */
[----:B------:R-:W5:Y:S01]  /*01a0*/  LDG.E.EL R9, desc[UR4][R12.64] ;  /* 0x000000040c097981 */ /* 0x000f62000c2e1900 */
[----:B---3--:R-:W-:-:S05]  /*01b0*/  IMAD.WIDE R2, R0, 0x4, R2 ;  /* 0x0000000400027825 */ /* 0x008fca00078e0202 */
[----:B------:R-:W5:Y:S01]  /*01c0*/  LDG.E.64 R6, desc[UR4][R2.64] ;  /* 0x0000000402067981 */ /* 0x000f62000c1e1b00 */
[----:B0-2---:R-:W-:-:S04]  /*01d0*/  IMAD.WIDE R14, R19, 0x4, R16 ;  /* 0x00000004130e7825 */ /* 0x005fc800078e0210 */
[----:B-1----:R-:W-:Y:S02]  /*01e0*/  IMAD.WIDE R16, R19, 0x4, R4 ;  /* 0x0000000413107825 */ /* 0x002fe400078e0204 */
[----:B------:R-:W2:Y:S01]  /*01f0*/  LDG.E.EL R14, desc[UR4][R14.64] ;  /* 0x000000040e0e7981 */ /* 0x000ea2000c2e1900 */
[----:B----4-:R-:W-:Y:S01]  /*0200*/  HFMA2.MMA R10, -RZ, RZ, 1.625, 0 ;  /* 0x3e800000ff0a7435 */ /* 0x010fe200000001ff */
[----:B------:R-:W0:Y:S02]  /*0210*/  LDC.64 R4, c[0x0][0x240] ;  /* 0x00009000ff047b82 */ /* 0x000e240000000a00 */
[----:B------:R-:W2:Y:S01]  /*0220*/  LDG.E.EL R17, desc[UR4][R16.64] ;  /* 0x0000000410117981 */ /* 0x000ea2000c2e1900 */
[----:B0-----:R-:W-:-:S04]  /*0230*/  IMAD.WIDE R4, R0, 0x4, R4 ;  /* 0x0000000400047825 */ /* 0x001fc800078e0204 */
[----:B------:R-:W-:-:S04]  /*0240*/  FADD R18, R18, 9.9999997473787516356e-06 ;  /* 0x3727c5ac12127421 */ /* 0x000fc80000000000 */
[----:B------:R-:W0:Y:S02]  /*0250*/  MUFU.SQRT R19, R18 ;  /* 0x0000001200137308 */ /* 0x000e240000002000 */
[C---:B0-----:R-:W-:Y:S02]  /*0260*/  FSETP.GT.AND P0, PT, R19.reuse, 8.50705917302346158658e+37, PT ;  /* 0x7e8000001300780b */ /* 0x041fe40003f04000 */
[----:B------:R-:W-:-:S11]  /*0270*/  FSETP.GEU.AND P1, PT, R19, 1.175494350822287508e-38, PT ;  /* 0x008000001300780b */ /* 0x000fd60003f2e000 */
[----:B------:R-:W-:-:S04]  /*0280*/  @P0 FMUL R19, R19, 0.25 ;  /* 0x3e80000013130820 */ /* 0x000fc80000400000 */
[----:B------:R-:W-:-:S06]  /*0290*/  @!P1 FMUL R19, R19, 16777216 ;  /* 0x4b80000013139820 */ /* 0x000fcc0000400000 */
[----:B------:R-:W0:Y:S01]  /*02a0*/  MUFU.RCP R19, R19 ;  /* 0x0000001300137308 */ /* 0x000e220000001000 */
[----:B------:R-:W-:Y:S01]  /*02b0*/  FSEL R10, R10, 1, P0 ;  /* 0x3f8000000a0a7808 */ /* 0x000fe20000000000 */
[--C-:B-----5:R-:W-:Y:S01]  /*02c0*/  FADD R6, R6, R8.reuse ;  /* 0x0000000806067221 */ /* 0x120fe20000000000 */
[----:B------:R-:W-:-:S03]  /*02d0*/  FADD R7, R7, R8 ;  /* 0x0000000807077221 */ /* 0x000fc60000000000 */
[----:B------:R-:W-:Y:S01]  /*02e0*/  @!P1 FMUL R10, R10, 16777216 ;  /* 0x4b8000000a0a9820 */ /* 0x000fe20000400000 */
[C---:B------:R-:W-:Y:S01]  /*02f0*/  FADD R8, -R9.reuse, R6 ;  /* 0x0000000609087221 */ /* 0x040fe20000000100 */
[----:B------:R-:W-:Y:S02]  /*0300*/  FADD R9, -R9, R7 ;  /* 0x0000000709097221 */ /* 0x000fe40000000100 */
[----:B0-----:R-:W-:-:S04]  /*0310*/  FMUL R10, R19, R10 ;  /* 0x0000000a130a7220 */ /* 0x001fc80000400000 */
[-C--:B------:R-:W-:Y:S01]  /*0320*/  FMUL R8, R8, R10.reuse ;  /* 0x0000000a08087220 */ /* 0x080fe20000400000 */
[----:B------:R-:W-:-:S03]  /*0330*/  FMUL R10, R9, R10 ;  /* 0x0000000a090a7220 */ /* 0x000fc60000400000 */
[C-C-:B--2---:R-:W-:Y:S01]  /*0340*/  FFMA R8, R14.reuse, R8, R17.reuse ;  /* 0x000000080e087223 */ /* 0x144fe20000000011 */
[----:B------:R-:W-:-:S04]  /*0350*/  FFMA R10, R14, R10, R17 ;  /* 0x0000000a0e0a7223 */ /* 0x000fc80000000011 */
[----:B------:R-:W-:Y:S02]  /*0360*/  FSETP.GEU.AND P0, PT, R8, RZ, PT ;  /* 0x000000ff0800720b */ /* 0x000fe40003f0e000 */
[----:B------:R-:W-:Y:S02]  /*0370*/  FSETP.GEU.AND P1, PT, R10, RZ, PT ;  /* 0x000000ff0a00720b */ /* 0x000fe40003f2e000 */
[----:B------:R-:W-:Y:S02]  /*0380*/  FSEL R8, R8, RZ, P0 ;  /* 0x000000ff08087208 */ /* 0x000fe40000000000 */
[----:B------:R-:W-:Y:S01]  /*0390*/  FSEL R9, R10, RZ, P1 ;  /* 0x000000ff0a097208 */ /* 0x000fe20000800000 */
[----:B------:R-:W-:Y:S04]  /*03a0*/  STG.E.64 desc[UR4][R2.64], R6 ;  /* 0x0000000602007986 */ /* 0x000fe8000c101b04 */
[----:B------:R-:W-:Y:S01]  /*03b0*/  STG.E.64 desc[UR4][R4.64], R8 ;  /* 0x0000000804007986 */ /* 0x000fe2000c101b04 */
[----:B------:R-:W-:Y:S05]  /*03c0*/  EXIT ;  /* 0x000000000000794d */ /* 0x000fea0003800000 */
.L_x_0:
[----:B------:R-:W-:-:S00]  /*03d0*/  BRA `(.L_x_0) ;  /* 0xfffffffc00fc7947 */ /* 0x000fc0000383ffff */
[----:B------:R-:W-:-:S00]  /*03e0*/  NOP ;  /* 0x0000000000007918 */ /* 0x000fc00000000000 */
        /* <DEDUP_REMOVED lines=9> */
.L_x_1:


//--------------------- .nv.global.init           --------------------------
	.section	.nv.global.init,"aw",@progbits
.nv.global.init:
	.type		_$_str,@object
	.size		_$_str,(_$_str_$_2 - _$_str)
_$_str:
        /*0000*/ 	.byte	0x5f, 0x5f, 0x43, 0x55, 0x44, 0x41, 0x5f, 0x46, 0x54, 0x5a, 0x00
	.type		_$_str_$_2,@object
	.size		_$_str_$_2,(.L_1 - _$_str_$_2)
_$_str_$_2:
        /*000b*/ 	.byte	0x5f, 0x5f, 0x43, 0x55, 0x44, 0x41, 0x5f, 0x50, 0x52, 0x45, 0x43, 0x5f, 0x53, 0x51, 0x52, 0x54
        /*001b*/ 	.byte	0x00
.L_1:


//--------------------- .nv.constant0.triton_poi_fused__native_batch_norm_legit_no_training_convolution_relu_6 --------------------------
	.section	.nv.constant0.triton_poi_fused__native_batch_norm_legit_no_training_convolution_relu_6,"a",@progbits
	.sectionflags	@""
	.align	4
.nv.constant0.triton_poi_fused__native_batch_norm_legit_no_training_convolution_relu_6:
	.zero		588
